	.headerflags	@"EF_CUDA_TEXMODE_UNIFIED EF_CUDA_64BIT_ADDRESS EF_CUDA_ACCELERATORS EF_CUDA_SM90 EF_CUDA_VIRTUAL_SM(EF_CUDA_SM90)"
	.elftype	@"ET_EXEC"


//--------------------- .nv.info                  --------------------------
	.section	.nv.info,"",@"SHT_CUDA_INFO"
	.align	4


	//----- nvinfo : EIATTR_REGCOUNT
	.align		4
        /*0000*/ 	.byte	0x04, 0x2f
        /*0002*/ 	.short	(.L_1 - .L_0)
	.align		4
.L_0:
        /*0004*/ 	.word	index@(triton_poi_fused_clone_23)
        /*0008*/ 	.word	0x0000000e


	//----- nvinfo : EIATTR_MIN_STACK_SIZE
	.align		4
.L_1:
        /*000c*/ 	.byte	0x04, 0x12
        /*000e*/ 	.short	(.L_3 - .L_2)
	.align		4
.L_2:
        /*0010*/ 	.word	index@(triton_poi_fused_clone_23)
        /*0014*/ 	.word	0x00000000


	//----- nvinfo : EIATTR_FRAME_SIZE
	.align		4
.L_3:
        /*0018*/ 	.byte	0x04, 0x11
        /*001a*/ 	.short	(.L_5 - .L_4)
	.align		4
.L_4:
        /*001c*/ 	.word	index@(triton_poi_fused_clone_23)
        /*0020*/ 	.word	0x00000000


	//----- nvinfo : EIATTR_MIN_STACK_SIZE
	.align		4
.L_5:
        /*0024*/ 	.byte	0x04, 0x12
        /*0026*/ 	.short	(.L_7 - .L_6)
	.align		4
.L_6:
        /*0028*/ 	.word	index@(triton_poi_fused_clone_23)
        /*002c*/ 	.word	0x00000000
.L_7:


//--------------------- .nv.info.triton_poi_fused_clone_23 --------------------------
	.section	.nv.info.triton_poi_fused_clone_23,"",@"SHT_CUDA_INFO"
	.sectionflags	@""
	.align	4


	//----- nvinfo : EIATTR_CUDA_API_VERSION
	.align		4
        /*0000*/ 	.byte	0x04, 0x37
        /*0002*/ 	.short	(.L_9 - .L_8)
.L_8:
        /*0004*/ 	.word	0x0000007c


	//----- nvinfo : EIATTR_KPARAM_INFO
	.align		4
.L_9:
        /*0008*/ 	.byte	0x04, 0x17
        /*000a*/ 	.short	(.L_11 - .L_10)
.L_10:
        /*000c*/ 	.word	0x00000000
        /*0010*/ 	.short	0x0002
        /*0012*/ 	.short	0x0010
        /*0014*/ 	.byte	0x00, 0xf0, 0x11, 0x00


	//----- nvinfo : EIATTR_KPARAM_INFO
	.align		4
.L_11:
        /*0018*/ 	.byte	0x04, 0x17
        /*001a*/ 	.short	(.L_13 - .L_12)
.L_12:
        /*001c*/ 	.word	0x00000000
        /*0020*/ 	.short	0x0001
        /*0022*/ 	.short	0x0008
        /*0024*/ 	.byte	0x00, 0xf4, 0x21, 0x00


	//----- nvinfo : EIATTR_KPARAM_INFO
	.align		4
.L_13:
        /*0028*/ 	.byte	0x04, 0x17
        /*002a*/ 	.short	(.L_15 - .L_14)
.L_14:
        /*002c*/ 	.word	0x00000000
        /*0030*/ 	.short	0x0000
        /*0032*/ 	.short	0x0000
        /*0034*/ 	.byte	0x00, 0xf4, 0x21, 0x00


	//----- nvinfo : EIATTR_SPARSE_MMA_MASK
	.align		4
.L_15:
        /*0038*/ 	.byte	0x03, 0x50
        /*003a*/ 	.short	0x0000


	//----- nvinfo : EIATTR_MAXREG_COUNT
	.align		4
        /*003c*/ 	.byte	0x03, 0x1b
        /*003e*/ 	.short	0x00ff


	//----- nvinfo : EIATTR_EXIT_INSTR_OFFSETS
	.align		4
        /*0040*/ 	.byte	0x04, 0x1c
        /*0042*/ 	.short	(.L_17 - .L_16)


	//   ....[0]....
.L_16:
        /*0044*/ 	.word	0x00000110


	//----- nvinfo : EIATTR_REQNTID
	.align		4
.L_17:
        /*0048*/ 	.byte	0x04, 0x10
        /*004a*/ 	.short	(.L_19 - .L_18)
.L_18:
        /*004c*/ 	.word	0x00000080
        /*0050*/ 	.word	0x00000001
        /*0054*/ 	.word	0x00000001


	//----- nvinfo : EIATTR_CBANK_PARAM_SIZE
	.align		4
.L_19:
        /*0058*/ 	.byte	0x03, 0x19
        /*005a*/ 	.short	0x0014


	//----- nvinfo : EIATTR_PARAM_CBANK
	.align		4
        /*005c*/ 	.byte	0x04, 0x0a
        /*005e*/ 	.short	(.L_21 - .L_20)
	.align		4
.L_20:
        /*0060*/ 	.word	index@(.nv.constant0.triton_poi_fused_clone_23)
        /*0064*/ 	.short	0x0210
        /*0066*/ 	.short	0x0014


	//----- nvinfo : EIATTR_SW_WAR
	.align		4
.L_21:
        /*0068*/ 	.byte	0x04, 0x36
        /*006a*/ 	.short	(.L_23 - .L_22)
.L_22:
        /*006c*/ 	.word	0x00000008
.L_23:


//--------------------- .nv.callgraph             --------------------------
	.section	.nv.callgraph,"",@"SHT_CUDA_CALLGRAPH"
	.align	4
	.sectionentsize	8
	.align		4
        /*0000*/ 	.word	0x00000000
	.align		4
        /*0004*/ 	.word	0xffffffff
	.align		4
        /*0008*/ 	.word	0x00000000
	.align		4
        /*000c*/ 	.word	0xfffffffe
	.align		4
        /*0010*/ 	.word	0x00000000
	.align		4
        /*0014*/ 	.word	0xfffffffd
	.align		4
        /*0018*/ 	.word	0x00000000
	.align		4
        /*001c*/ 	.word	0xfffffffc


//--------------------- .text.triton_poi_fused_clone_23 --------------------------
	.section	.text.triton_poi_fused_clone_23,"ax",@progbits
	.align	128
        .global         triton_poi_fused_clone_23
        .type           triton_poi_fused_clone_23,@function
        .size           triton_poi_fused_clone_23,(.L_x_1 - triton_poi_fused_clone_23)
        .other          triton_poi_fused_clone_23,@"STO_CUDA_ENTRY STV_DEFAULT"
triton_poi_fused_clone_23:
.text.triton_poi_fused_clone_23:
[----:B------:R-:W-:Y:S01]  /*0000*/  LDC R1, c[0x0][0x28] ;  /* 0x00000a00ff017b82 */ /* 0x000fe20000000800 */
[----:B------:R-:W1:Y:S07]  /*0010*/  S2R R0, SR_TID.X ;  /* 0x0000000000007919 */ /* 0x000e6e0000002100 */
[----:B------:R-:W2:Y:S01]  /*0020*/  LDC.64 R4, c[0x0][0x210] ;  /* 0x00008400ff047b82 */ /* 0x000ea20000000a00 */
[----:B------:R-:W-:Y:S01]  /*0030*/  ULDC.64 UR4, c[0x0][0x208] ;  /* 0x0000820000047ab9 */ /* 0x000fe20000000a00 */
[----:B------:R-:W3:Y:S01]  /*0040*/  S2R R9, SR_CTAID.X ;  /* 0x0000000000097919 */ /* 0x000ee20000002500 */
[----:B-1----:R-:W-:-:S04]  /*0050*/  SHF.L.U32 R0, R0, 0x1, RZ ;  /* 0x0000000100007819 */ /* 0x002fc800000006ff */
[----:B------:R-:W-:-:S04]  /*0060*/  LOP3.LUT R0, R0, 0xfe, RZ, 0xc0, !PT ;  /* 0x000000fe00007812 */ /* 0x000fc800078ec0ff */
[----:B---3--:R-:W-:-:S04]  /*0070*/  LEA R9, R9, R0, 0x8 ;  /* 0x0000000009097211 */ /* 0x008fc800078e40ff */
[----:B------:R-:W-:-:S04]  /*0080*/  SHF.L.U32 R3, R9, 0x2, RZ ;  /* 0x0000000209037819 */ /* 0x000fc800000006ff */
[----:B------:R-:W-:Y:S01]  /*0090*/  IADD3 R7, R3, 0x4, RZ ;  /* 0x0000000403077810 */ /* 0x000fe20007ffe0ff */
[----:B--2---:R-:W-:-:S04]  /*00a0*/  IMAD.WIDE R2, R3, 0x4, R4 ;  /* 0x0000000403027825 */ /* 0x004fc800078e0204 */
[----:B------:R-:W-:Y:S01]  /*00b0*/  IMAD.WIDE R4, R7, 0x4, R4 ;  /* 0x0000000407047825 */ /* 0x000fe200078e0204 */
[----:B------:R-:W2:Y:S01]  /*00c0*/  LDG.E.EL R10, desc[UR4][R2.64] ;  /* 0x00000004020a7981 */ /* 0x000ea2000c2e1900 */
[----:B------:R-:W1:Y:S03]  /*00d0*/  LDC.64 R6, c[0x0][0x218] ;  /* 0x00008600ff067b82 */ /* 0x000e660000000a00 */
[----:B------:R-:W2:Y:S01]  /*00e0*/  LDG.E.EL R11, desc[UR4][R4.64] ;  /* 0x00000004040b7981 */ /* 0x000ea2000c2e1900 */
[----:B-1----:R-:W-:-:S05]  /*00f0*/  IMAD.WIDE R6, R9, 0x4, R6 ;  /* 0x0000000409067825 */ /* 0x002fca00078e0206 */
[----:B--2---:R-:W-:Y:S01]  /*0100*/  STG.E.64 desc[UR4][R6.64], R10 ;  /* 0x0000000a06007986 */ /* 0x004fe2000c101b04 */
[----:B------:R-:W-:Y:S05]  /*0110*/  EXIT ;  /* 0x000000000000794d */ /* 0x000fea0003800000 */
.L_x_0:
[----:B------:R-:W-:-:S00]  /*0120*/  BRA `(.L_x_0) ;  /* 0xfffffffc00fc7947 */ /* 0x000fc0000383ffff */
[----:B------:R-:W-:-:S00]  /*0130*/  NOP ;  /* 0x0000000000007918 */ /* 0x000fc00000000000 */
        /* <DEDUP_REMOVED lines=12> */
.L_x_1:


//--------------------- .nv.constant0.triton_poi_fused_clone_23 --------------------------
	.section	.nv.constant0.triton_poi_fused_clone_23,"a",@progbits
	.sectionflags	@""
	.align	4
.nv.constant0.triton_poi_fused_clone_23:
	.zero		548
